//
// Generated by NVIDIA NVVM Compiler
//
// Compiler Build ID: CL-36424714
// Cuda compilation tools, release 13.0, V13.0.88
// Based on NVVM 20.0.0
//

.version 9.0
.target sm_100
.address_size 64

	// .globl	_Z15workload_kernelv

.visible .entry _Z15workload_kernelv()
{


	ret;

}


// ===== COMPILED SASS (sm_100) =====

	.target	sm_100

	.elftype	@"ET_EXEC"


//--------------------- .note.nv.tkinfo           --------------------------
	.section	.note.nv.tkinfo,"",@"SHT_NOTE"
	.sectionflags	@"SHF_NOTE_NV_TKINFO"
	.tkinfo
        /*0018*/ 	.word	0x00000002
        /*0030*/ 	.string	""
        /*0030*/ 	.string	"ptxas"
        /*0030*/ 	.string	"Cuda compilation tools, release 13.0, V13.0.88"
        /*0030*/ 	.string	"Build cuda_13.0.r13.0/compiler.36424714_0"
        /*0030*/ 	.string	"-arch sm_100 -m 64 "



//--------------------- .note.nv.cuinfo           --------------------------
	.section	.note.nv.cuinfo,"",@"SHT_NOTE"
	.sectionflags	@"SHF_NOTE_NV_CUINFO"
        /*0018*/ 	.short	0x0002
        /*001a*/ 	.short	0x0064
        /*001c*/ 	.short	0x0082
	.zero		2


//--------------------- .nv.info                  --------------------------
	.section	.nv.info,"",@"SHT_CUDA_INFO"
	.align	4


	//----- nvinfo : EIATTR_REGCOUNT
	.align		4
        /*0000*/ 	.byte	0x04, 0x2f
        /*0002*/ 	.short	(.L_1 - .L_0)
	.align		4
.L_0:
        /*0004*/ 	.word	index@(_Z15workload_kernelv)
        /*0008*/ 	.word	0x00000004


	//----- nvinfo : EIATTR_FRAME_SIZE
	.align		4
.L_1:
        /*000c*/ 	.byte	0x04, 0x11
        /*000e*/ 	.short	(.L_3 - .L_2)
	.align		4
.L_2:
        /*0010*/ 	.word	index@(_Z15workload_kernelv)
        /*0014*/ 	.word	0x00000000


	//----- nvinfo : EIATTR_MIN_STACK_SIZE
	.align		4
.L_3:
        /*0018*/ 	.byte	0x04, 0x12
        /*001a*/ 	.short	(.L_5 - .L_4)
	.align		4
.L_4:
        /*001c*/ 	.word	index@(_Z15workload_kernelv)
        /*0020*/ 	.word	0x00000000
.L_5:


//--------------------- .nv.compat                --------------------------
	.section	.nv.compat,"",@"SHT_CUDA_COMPAT_INFO"
	.align	4
        /*0000*/ 	.byte	0x02, 0x09, 0x00, 0x00, 0x02, 0x02, 0x01, 0x00, 0x02, 0x05, 0x05, 0x00, 0x03, 0x07, 0x01, 0x01
        /*0010*/ 	.byte	0x02, 0x03, 0x00, 0x00, 0x02, 0x06, 0x01, 0x00, 0x04, 0x0b, 0x08, 0x00, 0x09, 0x00, 0x00, 0x00
        /*0020*/ 	.byte	0x00, 0x00, 0x00, 0x00


//--------------------- .nv.info._Z15workload_kernelv --------------------------
	.section	.nv.info._Z15workload_kernelv,"",@"SHT_CUDA_INFO"
	.sectionflags	@""
	.align	4


	//----- nvinfo : EIATTR_CUDA_API_VERSION
	.align		4
        /*0000*/ 	.byte	0x04, 0x37
        /*0002*/ 	.short	(.L_7 - .L_6)
.L_6:
        /*0004*/ 	.word	0x00000082


	//----- nvinfo : EIATTR_SPARSE_MMA_MASK
	.align		4
.L_7:
        /*0008*/ 	.byte	0x03, 0x50
        /*000a*/ 	.short	0x0000


	//----- nvinfo : EIATTR_MAXREG_COUNT
	.align		4
        /*000c*/ 	.byte	0x03, 0x1b
        /*000e*/ 	.short	0x00ff


	//----- nvinfo : EIATTR_MERCURY_ISA_VERSION
	.align		4
        /*0010*/ 	.byte	0x03, 0x5f
        /*0012*/ 	.short	0x0101


	//----- nvinfo : EIATTR_VRC_CTA_INIT_COUNT
	.align		4
        /*0014*/ 	.byte	0x02, 0x4a
	.zero		1
	.zero		1


	//----- nvinfo : EIATTR_EXIT_INSTR_OFFSETS
	.align		4
        /*0018*/ 	.byte	0x04, 0x1c
        /*001a*/ 	.short	(.L_9 - .L_8)


	//   ....[0]....
.L_8:
        /*001c*/ 	.word	0x00000010


	//----- nvinfo : EIATTR_SW_WAR
	.align		4
.L_9:
        /*0020*/ 	.byte	0x04, 0x36
        /*0022*/ 	.short	(.L_11 - .L_10)
.L_10:
        /*0024*/ 	.word	0x00000008
.L_11:


//--------------------- .nv.callgraph             --------------------------
	.section	.nv.callgraph,"",@"SHT_CUDA_CALLGRAPH"
	.align	4
	.sectionentsize	8
	.align		4
        /*0000*/ 	.word	0x00000000
	.align		4
        /*0004*/ 	.word	0xffffffff
	.align		4
        /*0008*/ 	.word	0x00000000
	.align		4
        /*000c*/ 	.word	0xfffffffe
	.align		4
        /*0010*/ 	.word	0x00000000
	.align		4
        /*0014*/ 	.word	0xfffffffd
	.align		4
        /*0018*/ 	.word	0x00000000
	.align		4
        /*001c*/ 	.word	0xfffffffc


//--------------------- .text._Z15workload_kernelv --------------------------
	.section	.text._Z15workload_kernelv,"ax",@progbits
	.align	128
        .global         _Z15workload_kernelv
        .type           _Z15workload_kernelv,@function
        .size           _Z15workload_kernelv,(.L_x_1 - _Z15workload_kernelv)
        .other          _Z15workload_kernelv,@"STO_CUDA_ENTRY STV_DEFAULT"
_Z15workload_kernelv:
.text._Z15workload_kernelv:
[----:B------:R-:W-:Y:S01]  /*0000*/  LDC R1, c[0x0][0x37c] ;  /* 0x0000df00ff017b82 */ /* 0x000fe20000000800 */
[----:B------:R-:W-:Y:S05]  /*0010*/  EXIT ;  /* 0x000000000000794d */ /* 0x000fea0003800000 */
.L_x_0:
[----:B------:R-:W-:-:S00]  /*0020*/  BRA `(.L_x_0) ;  /* 0xfffffffc00fc7947 */ /* 0x000fc0000383ffff */
[----:B------:R-:W-:-:S00]  /*0030*/  NOP ;  /* 0x0000000000007918 */ /* 0x000fc00000000000 */
        /* <DEDUP_REMOVED lines=12> */
.L_x_1:


//--------------------- .nv.shared.reserved.0     --------------------------
	.section	.nv.shared.reserved.0,"aw",@nobits
	.weak		__nv_reservedSMEM_offset_0_alias
	.size		__nv_reservedSMEM_offset_0_alias, 0, 64
	.other		__nv_reservedSMEM_offset_0_alias,@"STO_CUDA_RESERVED_SHARED STV_DEFAULT"
__nv_reservedSMEM_offset_0_alias:
	.zero		0
	.zero		64


//--------------------- .nv.constant0._Z15workload_kernelv --------------------------
	.section	.nv.constant0._Z15workload_kernelv,"a",@progbits
	.sectionflags	@""
	.align	4
.nv.constant0._Z15workload_kernelv:
	.zero		896


//--------------------- SYMBOLS --------------------------

	.type		.nv.reservedSmem.offset0,@object
	.size		.nv.reservedSmem.offset0,0x4
